//
// Generated by NVIDIA NVVM Compiler
//
// Compiler Build ID: CL-36424714
// Cuda compilation tools, release 13.0, V13.0.88
// Based on NVVM 20.0.0
//

.version 9.0
.target sm_100
.address_size 64

	// .globl	_Z6sumGPUPiS_
// _ZZ6sumGPUPiS_E3res has been demoted

.visible .entry _Z6sumGPUPiS_(
	.param .u64 .ptr .align 1 _Z6sumGPUPiS__param_0,
	.param .u64 .ptr .align 1 _Z6sumGPUPiS__param_1
)
{
	.reg .pred 	%p<5>;
	.reg .b32 	%r<31>;
	.reg .b64 	%rd<9>;
	// demoted variable
	.shared .align 4 .b8 _ZZ6sumGPUPiS_E3res[2048];
	ld.param.u64 	%rd2, [_Z6sumGPUPiS__param_0];
	ld.param.u64 	%rd3, [_Z6sumGPUPiS__param_1];
	mov.u32 	%r1, %ctaid.x;
	mov.u32 	%r2, %ntid.x;
	mov.u32 	%r3, %tid.x;
	mad.lo.s32 	%r29, %r1, %r2, %r3;
	shl.b32 	%r13, %r3, 2;
	mov.u32 	%r14, _ZZ6sumGPUPiS_E3res;
	add.s32 	%r5, %r14, %r13;
	mov.b32 	%r15, 0;
	st.shared.u32 	[%r5], %r15;
	setp.gt.s32 	%p1, %r29, 19999999;
	@%p1 bra 	$L__BB0_4;
	mov.u32 	%r17, %nctaid.x;
	mul.lo.s32 	%r6, %r17, %r2;
	cvta.to.global.u64 	%rd1, %rd2;
	mov.b32 	%r28, 0;
$L__BB0_2:
	mul.wide.s32 	%rd4, %r29, 4;
	add.s64 	%rd5, %rd1, %rd4;
	ld.global.u32 	%r18, [%rd5];
	mad.lo.s32 	%r28, %r18, %r18, %r28;
	add.s32 	%r29, %r29, %r6;
	setp.lt.s32 	%p2, %r29, 20000000;
	@%p2 bra 	$L__BB0_2;
	st.shared.u32 	[%r5], %r28;
$L__BB0_4:
	bar.sync 	0;
	setp.gt.u32 	%p3, %r3, 255;
	@%p3 bra 	$L__BB0_7;
	mov.b32 	%r30, 256;
$L__BB0_6:
	shl.b32 	%r20, %r30, 2;
	add.s32 	%r21, %r5, %r20;
	ld.shared.u32 	%r22, [%r21];
	ld.shared.u32 	%r23, [%r5];
	add.s32 	%r24, %r23, %r22;
	st.shared.u32 	[%r5], %r24;
	bar.sync 	0;
	shr.u32 	%r25, %r30, 31;
	add.s32 	%r26, %r30, %r25;
	shr.s32 	%r30, %r26, 1;
	setp.lt.u32 	%p4, %r3, %r30;
	@%p4 bra 	$L__BB0_6;
$L__BB0_7:
	cvta.to.global.u64 	%rd6, %rd3;
	ld.shared.u32 	%r27, [_ZZ6sumGPUPiS_E3res];
	mul.wide.u32 	%rd7, %r1, 4;
	add.s64 	%rd8, %rd6, %rd7;
	st.global.u32 	[%rd8], %r27;
	ret;

}


// ===== COMPILED SASS (sm_100) =====

	.target	sm_100

	.elftype	@"ET_EXEC"


//--------------------- .note.nv.tkinfo           --------------------------
	.section	.note.nv.tkinfo,"",@"SHT_NOTE"
	.sectionflags	@"SHF_NOTE_NV_TKINFO"
	.tkinfo
        /*0018*/ 	.word	0x00000002
        /*0030*/ 	.string	""
        /*0030*/ 	.string	"ptxas"
        /*0030*/ 	.string	"Cuda compilation tools, release 13.0, V13.0.88"
        /*0030*/ 	.string	"Build cuda_13.0.r13.0/compiler.36424714_0"
        /*0030*/ 	.string	"-arch sm_100 -m 64 "



//--------------------- .note.nv.cuinfo           --------------------------
	.section	.note.nv.cuinfo,"",@"SHT_NOTE"
	.sectionflags	@"SHF_NOTE_NV_CUINFO"
        /*0018*/ 	.short	0x0002
        /*001a*/ 	.short	0x0064
        /*001c*/ 	.short	0x0082
	.zero		2


//--------------------- .nv.info                  --------------------------
	.section	.nv.info,"",@"SHT_CUDA_INFO"
	.align	4


	//----- nvinfo : EIATTR_REGCOUNT
	.align		4
        /*0000*/ 	.byte	0x04, 0x2f
        /*0002*/ 	.short	(.L_1 - .L_0)
	.align		4
.L_0:
        /*0004*/ 	.word	index@(_Z6sumGPUPiS_)
        /*0008*/ 	.word	0x0000000e


	//----- nvinfo : EIATTR_FRAME_SIZE
	.align		4
.L_1:
        /*000c*/ 	.byte	0x04, 0x11
        /*000e*/ 	.short	(.L_3 - .L_2)
	.align		4
.L_2:
        /*0010*/ 	.word	index@(_Z6sumGPUPiS_)
        /*0014*/ 	.word	0x00000000


	//----- nvinfo : EIATTR_MIN_STACK_SIZE
	.align		4
.L_3:
        /*0018*/ 	.byte	0x04, 0x12
        /*001a*/ 	.short	(.L_5 - .L_4)
	.align		4
.L_4:
        /*001c*/ 	.word	index@(_Z6sumGPUPiS_)
        /*0020*/ 	.word	0x00000000
.L_5:


//--------------------- .nv.compat                --------------------------
	.section	.nv.compat,"",@"SHT_CUDA_COMPAT_INFO"
	.align	4
        /*0000*/ 	.byte	0x02, 0x09, 0x00, 0x00, 0x02, 0x02, 0x01, 0x00, 0x02, 0x05, 0x05, 0x00, 0x03, 0x07, 0x01, 0x01
        /*0010*/ 	.byte	0x02, 0x03, 0x00, 0x00, 0x02, 0x06, 0x01, 0x00, 0x04, 0x0b, 0x08, 0x00, 0x09, 0x00, 0x00, 0x00
        /*0020*/ 	.byte	0x00, 0x00, 0x00, 0x00


//--------------------- .nv.info._Z6sumGPUPiS_    --------------------------
	.section	.nv.info._Z6sumGPUPiS_,"",@"SHT_CUDA_INFO"
	.sectionflags	@""
	.align	4


	//----- nvinfo : EIATTR_CUDA_API_VERSION
	.align		4
        /*0000*/ 	.byte	0x04, 0x37
        /*0002*/ 	.short	(.L_7 - .L_6)
.L_6:
        /*0004*/ 	.word	0x00000082


	//----- nvinfo : EIATTR_KPARAM_INFO
	.align		4
.L_7:
        /*0008*/ 	.byte	0x04, 0x17
        /*000a*/ 	.short	(.L_9 - .L_8)
.L_8:
        /*000c*/ 	.word	0x00000000
        /*0010*/ 	.short	0x0001
        /*0012*/ 	.short	0x0008
        /*0014*/ 	.byte	0x00, 0xf5, 0x21, 0x00


	//----- nvinfo : EIATTR_KPARAM_INFO
	.align		4
.L_9:
        /*0018*/ 	.byte	0x04, 0x17
        /*001a*/ 	.short	(.L_11 - .L_10)
.L_10:
        /*001c*/ 	.word	0x00000000
        /*0020*/ 	.short	0x0000
        /*0022*/ 	.short	0x0000
        /*0024*/ 	.byte	0x00, 0xf5, 0x21, 0x00


	//----- nvinfo : EIATTR_SPARSE_MMA_MASK
	.align		4
.L_11:
        /*0028*/ 	.byte	0x03, 0x50
        /*002a*/ 	.short	0x0000


	//----- nvinfo : EIATTR_MAXREG_COUNT
	.align		4
        /*002c*/ 	.byte	0x03, 0x1b
        /*002e*/ 	.short	0x00ff


	//----- nvinfo : EIATTR_NUM_BARRIERS
	.align		4
        /*0030*/ 	.byte	0x02, 0x4c
        /*0032*/ 	.byte	0x01
	.zero		1


	//----- nvinfo : EIATTR_MERCURY_ISA_VERSION
	.align		4
        /*0034*/ 	.byte	0x03, 0x5f
        /*0036*/ 	.short	0x0101


	//----- nvinfo : EIATTR_VRC_CTA_INIT_COUNT
	.align		4
        /*0038*/ 	.byte	0x02, 0x4a
	.zero		1
	.zero		1


	//----- nvinfo : EIATTR_EXIT_INSTR_OFFSETS
	.align		4
        /*003c*/ 	.byte	0x04, 0x1c
        /*003e*/ 	.short	(.L_13 - .L_12)


	//   ....[0]....
.L_12:
        /*0040*/ 	.word	0x000002f0


	//----- nvinfo : EIATTR_CRS_STACK_SIZE
	.align		4
.L_13:
        /*0044*/ 	.byte	0x04, 0x1e
        /*0046*/ 	.short	(.L_15 - .L_14)
.L_14:
        /*0048*/ 	.word	0x00000000


	//----- nvinfo : EIATTR_CBANK_PARAM_SIZE
	.align		4
.L_15:
        /*004c*/ 	.byte	0x03, 0x19
        /*004e*/ 	.short	0x0010


	//----- nvinfo : EIATTR_PARAM_CBANK
	.align		4
        /*0050*/ 	.byte	0x04, 0x0a
        /*0052*/ 	.short	(.L_17 - .L_16)
	.align		4
.L_16:
        /*0054*/ 	.word	index@(.nv.constant0._Z6sumGPUPiS_)
        /*0058*/ 	.short	0x0380
        /*005a*/ 	.short	0x0010


	//----- nvinfo : EIATTR_SW_WAR
	.align		4
.L_17:
        /*005c*/ 	.byte	0x04, 0x36
        /*005e*/ 	.short	(.L_19 - .L_18)
.L_18:
        /*0060*/ 	.word	0x00000008
.L_19:


//--------------------- .nv.callgraph             --------------------------
	.section	.nv.callgraph,"",@"SHT_CUDA_CALLGRAPH"
	.align	4
	.sectionentsize	8
	.align		4
        /*0000*/ 	.word	0x00000000
	.align		4
        /*0004*/ 	.word	0xffffffff
	.align		4
        /*0008*/ 	.word	0x00000000
	.align		4
        /*000c*/ 	.word	0xfffffffe
	.align		4
        /*0010*/ 	.word	0x00000000
	.align		4
        /*0014*/ 	.word	0xfffffffd
	.align		4
        /*0018*/ 	.word	0x00000000
	.align		4
        /*001c*/ 	.word	0xfffffffc


//--------------------- .text._Z6sumGPUPiS_       --------------------------
	.section	.text._Z6sumGPUPiS_,"ax",@progbits
	.align	128
        .global         _Z6sumGPUPiS_
        .type           _Z6sumGPUPiS_,@function
        .size           _Z6sumGPUPiS_,(.L_x_7 - _Z6sumGPUPiS_)
        .other          _Z6sumGPUPiS_,@"STO_CUDA_ENTRY STV_DEFAULT"
_Z6sumGPUPiS_:
.text._Z6sumGPUPiS_:
[----:B------:R-:W-:Y:S01]  /*0000*/  LDC R1, c[0x0][0x37c] ;  /* 0x0000df00ff017b82 */ /* 0x000fe20000000800 */
[----:B------:R-:W0:Y:S07]  /*0010*/  S2R R8, SR_TID.X ;  /* 0x0000000000087919 */ /* 0x000e2e0000002100 */
[----:B------:R-:W1:Y:S01]  /*0020*/  S2UR UR5, SR_CgaCtaId ;  /* 0x00000000000579c3 */ /* 0x000e620000008800 */
[----:B------:R-:W2:Y:S01]  /*0030*/  LDCU UR8, c[0x0][0x360] ;  /* 0x00006c00ff0877ac */ /* 0x000ea20008000800 */
[----:B------:R-:W-:Y:S01]  /*0040*/  BSSY.RECONVERGENT B0, `(.L_x_0) ;  /* 0x0000017000007945 */ /* 0x000fe20003800200 */
[----:B------:R-:W2:Y:S01]  /*0050*/  S2R R11, SR_CTAID.X ;  /* 0x00000000000b7919 */ /* 0x000ea20000002500 */
[----:B------:R-:W-:Y:S01]  /*0060*/  UMOV UR4, 0x400 ;  /* 0x0000040000047882 */ /* 0x000fe20000000000 */
[----:B------:R-:W3:Y:S01]  /*0070*/  LDCU.64 UR6, c[0x0][0x358] ;  /* 0x00006b00ff0677ac */ /* 0x000ee20008000a00 */
[----:B-1----:R-:W-:-:S06]  /*0080*/  ULEA UR4, UR5, UR4, 0x18 ;  /* 0x0000000405047291 */ /* 0x002fcc000f8ec0ff */
[----:B0-----:R-:W-:Y:S01]  /*0090*/  LEA R6, R8, UR4, 0x2 ;  /* 0x0000000408067c11 */ /* 0x001fe2000f8e10ff */
[----:B--2---:R-:W-:-:S04]  /*00a0*/  IMAD R0, R11, UR8, R8 ;  /* 0x000000080b007c24 */ /* 0x004fc8000f8e0208 */
[----:B------:R0:W-:Y:S01]  /*00b0*/  STS [R6], RZ ;  /* 0x000000ff06007388 */ /* 0x0001e20000000800 */
[----:B------:R-:W-:-:S13]  /*00c0*/  ISETP.GT.AND P0, PT, R0, 0x1312cff, PT ;  /* 0x01312cff0000780c */ /* 0x000fda0003f04270 */
[----:B0--3--:R-:W-:Y:S05]  /*00d0*/  @P0 BRA `(.L_x_1) ;  /* 0x0000000000340947 */ /* 0x009fea0003800000 */
[----:B------:R-:W0:Y:S01]  /*00e0*/  LDC R7, c[0x0][0x370] ;  /* 0x0000dc00ff077b82 */ /* 0x000e220000000800 */
[----:B------:R-:W-:Y:S01]  /*00f0*/  BSSY.RECONVERGENT B1, `(.L_x_2) ;  /* 0x000000a000017945 */ /* 0x000fe20003800200 */
[----:B------:R-:W-:-:S06]  /*0100*/  IMAD.MOV.U32 R9, RZ, RZ, RZ ;  /* 0x000000ffff097224 */ /* 0x000fcc00078e00ff */
[----:B------:R-:W1:Y:S01]  /*0110*/  LDC.64 R4, c[0x0][0x380] ;  /* 0x0000e000ff047b82 */ /* 0x000e620000000a00 */
[----:B0-----:R-:W-:-:S07]  /*0120*/  IMAD R7, R7, UR8, RZ ;  /* 0x0000000807077c24 */ /* 0x001fce000f8e02ff */
.L_x_3:
[----:B-1----:R-:W-:-:S06]  /*0130*/  IMAD.WIDE R2, R0, 0x4, R4 ;  /* 0x0000000400027825 */ /* 0x002fcc00078e0204 */
[----:B------:R-:W2:Y:S01]  /*0140*/  LDG.E R2, desc[UR6][R2.64] ;  /* 0x0000000602027981 */ /* 0x000ea2000c1e1900 */
[----:B------:R-:W-:-:S04]  /*0150*/  IADD3 R0, PT, PT, R7, R0, RZ ;  /* 0x0000000007007210 */ /* 0x000fc80007ffe0ff */
[----:B------:R-:W-:Y:S01]  /*0160*/  ISETP.GE.AND P0, PT, R0, 0x1312d00, PT ;  /* 0x01312d000000780c */ /* 0x000fe20003f06270 */
[----:B--2---:R-:W-:-:S12]  /*0170*/  IMAD R9, R2, R2, R9 ;  /* 0x0000000202097224 */ /* 0x004fd800078e0209 */
[----:B------:R-:W-:Y:S05]  /*0180*/  @!P0 BRA `(.L_x_3) ;  /* 0xfffffffc00e88947 */ /* 0x000fea000383ffff */
[----:B------:R-:W-:Y:S05]  /*0190*/  BSYNC.RECONVERGENT B1 ;  /* 0x0000000000017941 */ /* 0x000fea0003800200 */
.L_x_2:
[----:B------:R0:W-:Y:S02]  /*01a0*/  STS [R6], R9 ;  /* 0x0000000906007388 */ /* 0x0001e40000000800 */
.L_x_1:
[----:B------:R-:W-:Y:S05]  /*01b0*/  BSYNC.RECONVERGENT B0 ;  /* 0x0000000000007941 */ /* 0x000fea0003800200 */
.L_x_0:
[----:B------:R-:W-:Y:S01]  /*01c0*/  BAR.SYNC.DEFER_BLOCKING 0x0 ;  /* 0x0000000000007b1d */ /* 0x000fe20000010000 */
[----:B------:R-:W-:-:S13]  /*01d0*/  ISETP.GT.U32.AND P0, PT, R8, 0xff, PT ;  /* 0x000000ff0800780c */ /* 0x000fda0003f04070 */
[----:B------:R-:W-:Y:S05]  /*01e0*/  @P0 BRA `(.L_x_4) ;  /* 0x0000000000300947 */ /* 0x000fea0003800000 */
[----:B------:R-:W-:-:S07]  /*01f0*/  IMAD.MOV.U32 R3, RZ, RZ, 0x100 ;  /* 0x00000100ff037424 */ /* 0x000fce00078e00ff */
.L_x_5:
[C---:B------:R-:W-:Y:S01]  /*0200*/  LEA R0, R3.reuse, R6, 0x2 ;  /* 0x0000000603007211 */ /* 0x040fe200078e10ff */
[----:B-1----:R-:W-:Y:S01]  /*0210*/  LDS R5, [R6] ;  /* 0x0000000006057984 */ /* 0x002fe20000000800 */
[----:B------:R-:W-:Y:S01]  /*0220*/  LEA.HI R3, R3, R3, RZ, 0x1 ;  /* 0x0000000303037211 */ /* 0x000fe200078f08ff */
[----:B------:R-:W-:Y:S05]  /*0230*/  WARPSYNC.ALL ;  /* 0x0000000000007948 */ /* 0x000fea0003800000 */
[----:B------:R-:W1:Y:S01]  /*0240*/  LDS R0, [R0] ;  /* 0x0000000000007984 */ /* 0x000e620000000800 */
[----:B------:R-:W-:-:S04]  /*0250*/  SHF.R.S32.HI R3, RZ, 0x1, R3 ;  /* 0x00000001ff037819 */ /* 0x000fc80000011403 */
[----:B------:R-:W-:Y:S01]  /*0260*/  ISETP.GE.U32.AND P0, PT, R8, R3, PT ;  /* 0x000000030800720c */ /* 0x000fe20003f06070 */
[----:B-1----:R-:W-:-:S05]  /*0270*/  IMAD.IADD R5, R0, 0x1, R5 ;  /* 0x0000000100057824 */ /* 0x002fca00078e0205 */
[----:B------:R1:W-:Y:S01]  /*0280*/  STS [R6], R5 ;  /* 0x0000000506007388 */ /* 0x0003e20000000800 */
[----:B------:R-:W-:Y:S06]  /*0290*/  BAR.SYNC.DEFER_BLOCKING 0x0 ;  /* 0x0000000000007b1d */ /* 0x000fec0000010000 */
[----:B------:R-:W-:Y:S05]  /*02a0*/  @!P0 BRA `(.L_x_5) ;  /* 0xfffffffc00d48947 */ /* 0x000fea000383ffff */
.L_x_4:
[----:B-1----:R-:W1:Y:S01]  /*02b0*/  LDS R5, [UR4] ;  /* 0x00000004ff057984 */ /* 0x002e620008000800 */
[----:B------:R-:W2:Y:S02]  /*02c0*/  LDC.64 R2, c[0x0][0x388] ;  /* 0x0000e200ff027b82 */ /* 0x000ea40000000a00 */
[----:B--2---:R-:W-:-:S05]  /*02d0*/  IMAD.WIDE.U32 R2, R11, 0x4, R2 ;  /* 0x000000040b027825 */ /* 0x004fca00078e0002 */
[----:B-1----:R-:W-:Y:S01]  /*02e0*/  STG.E desc[UR6][R2.64], R5 ;  /* 0x0000000502007986 */ /* 0x002fe2000c101906 */
[----:B------:R-:W-:Y:S05]  /*02f0*/  EXIT ;  /* 0x000000000000794d */ /* 0x000fea0003800000 */
.L_x_6:
[----:B------:R-:W-:-:S00]  /*0300*/  BRA `(.L_x_6) ;  /* 0xfffffffc00fc7947 */ /* 0x000fc0000383ffff */
[----:B------:R-:W-:-:S00]  /*0310*/  NOP ;  /* 0x0000000000007918 */ /* 0x000fc00000000000 */
        /* <DEDUP_REMOVED lines=14> */
.L_x_7:


//--------------------- .nv.shared._Z6sumGPUPiS_  --------------------------
	.section	.nv.shared._Z6sumGPUPiS_,"aw",@nobits
	.sectionflags	@""
	.align	4
.nv.shared._Z6sumGPUPiS_:
	.zero		3072


//--------------------- .nv.shared.reserved.0     --------------------------
	.section	.nv.shared.reserved.0,"aw",@nobits
	.weak		__nv_reservedSMEM_offset_0_alias
	.size		__nv_reservedSMEM_offset_0_alias, 0, 64
	.other		__nv_reservedSMEM_offset_0_alias,@"STO_CUDA_RESERVED_SHARED STV_DEFAULT"
__nv_reservedSMEM_offset_0_alias:
	.zero		0
	.zero		64


//--------------------- .nv.constant0._Z6sumGPUPiS_ --------------------------
	.section	.nv.constant0._Z6sumGPUPiS_,"a",@progbits
	.sectionflags	@""
	.align	4
.nv.constant0._Z6sumGPUPiS_:
	.zero		912


//--------------------- SYMBOLS --------------------------

	.type		.nv.reservedSmem.offset0,@object
	.size		.nv.reservedSmem.offset0,0x4
	.type		.nv.reservedSmem.cap,@object
	.size		.nv.reservedSmem.cap,0x4
